//
// Generated by NVIDIA NVVM Compiler
//
// Compiler Build ID: CL-36424714
// Cuda compilation tools, release 13.0, V13.0.88
// Based on NVVM 20.0.0
//

.version 9.0
.target sm_100
.address_size 64

	// .globl	_Z21MultipleFunctionInGPUPiS_S_

.visible .entry _Z21MultipleFunctionInGPUPiS_S_(
	.param .u64 .ptr .align 1 _Z21MultipleFunctionInGPUPiS_S__param_0,
	.param .u64 .ptr .align 1 _Z21MultipleFunctionInGPUPiS_S__param_1,
	.param .u64 .ptr .align 1 _Z21MultipleFunctionInGPUPiS_S__param_2
)
{
	.reg .pred 	%p<4>;
	.reg .b32 	%r<15>;
	.reg .b64 	%rd<13>;

	ld.param.u64 	%rd1, [_Z21MultipleFunctionInGPUPiS_S__param_0];
	ld.param.u64 	%rd2, [_Z21MultipleFunctionInGPUPiS_S__param_1];
	ld.param.u64 	%rd3, [_Z21MultipleFunctionInGPUPiS_S__param_2];
	mov.u32 	%r3, %ntid.x;
	mov.u32 	%r4, %ctaid.x;
	mov.u32 	%r5, %tid.x;
	mad.lo.s32 	%r1, %r3, %r4, %r5;
	mov.u32 	%r6, %ntid.y;
	mov.u32 	%r7, %ctaid.y;
	mov.u32 	%r8, %tid.y;
	mad.lo.s32 	%r9, %r6, %r7, %r8;
	setp.gt.s32 	%p1, %r1, 2;
	setp.gt.u32 	%p2, %r9, 2;
	or.pred  	%p3, %p1, %p2;
	@%p3 bra 	$L__BB0_2;
	cvta.to.global.u64 	%rd4, %rd1;
	cvta.to.global.u64 	%rd5, %rd2;
	cvta.to.global.u64 	%rd6, %rd3;
	mul.wide.s32 	%rd7, %r1, 4;
	add.s64 	%rd8, %rd6, %rd7;
	mad.lo.s32 	%r10, %r1, 3, %r9;
	mul.wide.s32 	%rd9, %r10, 4;
	add.s64 	%rd10, %rd4, %rd9;
	ld.global.u32 	%r11, [%rd10];
	mul.wide.u32 	%rd11, %r9, 4;
	add.s64 	%rd12, %rd5, %rd11;
	ld.global.u32 	%r12, [%rd12];
	mul.lo.s32 	%r13, %r12, %r11;
	atom.global.add.u32 	%r14, [%rd8], %r13;
$L__BB0_2:
	ret;

}


// ===== COMPILED SASS (sm_100) =====

	.target	sm_100

	.elftype	@"ET_EXEC"


//--------------------- .note.nv.tkinfo           --------------------------
	.section	.note.nv.tkinfo,"",@"SHT_NOTE"
	.sectionflags	@"SHF_NOTE_NV_TKINFO"
	.tkinfo
        /*0018*/ 	.word	0x00000002
        /*0030*/ 	.string	""
        /*0030*/ 	.string	"ptxas"
        /*0030*/ 	.string	"Cuda compilation tools, release 13.0, V13.0.88"
        /*0030*/ 	.string	"Build cuda_13.0.r13.0/compiler.36424714_0"
        /*0030*/ 	.string	"-arch sm_100 -m 64 "



//--------------------- .note.nv.cuinfo           --------------------------
	.section	.note.nv.cuinfo,"",@"SHT_NOTE"
	.sectionflags	@"SHF_NOTE_NV_CUINFO"
        /*0018*/ 	.short	0x0002
        /*001a*/ 	.short	0x0064
        /*001c*/ 	.short	0x0082
	.zero		2


//--------------------- .nv.info                  --------------------------
	.section	.nv.info,"",@"SHT_CUDA_INFO"
	.align	4


	//----- nvinfo : EIATTR_REGCOUNT
	.align		4
        /*0000*/ 	.byte	0x04, 0x2f
        /*0002*/ 	.short	(.L_1 - .L_0)
	.align		4
.L_0:
        /*0004*/ 	.word	index@(_Z21MultipleFunctionInGPUPiS_S_)
        /*0008*/ 	.word	0x0000000c


	//----- nvinfo : EIATTR_FRAME_SIZE
	.align		4
.L_1:
        /*000c*/ 	.byte	0x04, 0x11
        /*000e*/ 	.short	(.L_3 - .L_2)
	.align		4
.L_2:
        /*0010*/ 	.word	index@(_Z21MultipleFunctionInGPUPiS_S_)
        /*0014*/ 	.word	0x00000000


	//----- nvinfo : EIATTR_MIN_STACK_SIZE
	.align		4
.L_3:
        /*0018*/ 	.byte	0x04, 0x12
        /*001a*/ 	.short	(.L_5 - .L_4)
	.align		4
.L_4:
        /*001c*/ 	.word	index@(_Z21MultipleFunctionInGPUPiS_S_)
        /*0020*/ 	.word	0x00000000
.L_5:


//--------------------- .nv.compat                --------------------------
	.section	.nv.compat,"",@"SHT_CUDA_COMPAT_INFO"
	.align	4
        /*0000*/ 	.byte	0x02, 0x09, 0x00, 0x00, 0x02, 0x02, 0x01, 0x00, 0x02, 0x05, 0x05, 0x00, 0x03, 0x07, 0x01, 0x01
        /*0010*/ 	.byte	0x02, 0x03, 0x00, 0x00, 0x02, 0x06, 0x01, 0x00, 0x04, 0x0b, 0x08, 0x00, 0x09, 0x00, 0x00, 0x00
        /*0020*/ 	.byte	0x00, 0x00, 0x00, 0x00


//--------------------- .nv.info._Z21MultipleFunctionInGPUPiS_S_ --------------------------
	.section	.nv.info._Z21MultipleFunctionInGPUPiS_S_,"",@"SHT_CUDA_INFO"
	.sectionflags	@""
	.align	4


	//----- nvinfo : EIATTR_CUDA_API_VERSION
	.align		4
        /*0000*/ 	.byte	0x04, 0x37
        /*0002*/ 	.short	(.L_7 - .L_6)
.L_6:
        /*0004*/ 	.word	0x00000082


	//----- nvinfo : EIATTR_KPARAM_INFO
	.align		4
.L_7:
        /*0008*/ 	.byte	0x04, 0x17
        /*000a*/ 	.short	(.L_9 - .L_8)
.L_8:
        /*000c*/ 	.word	0x00000000
        /*0010*/ 	.short	0x0002
        /*0012*/ 	.short	0x0010
        /*0014*/ 	.byte	0x00, 0xf5, 0x21, 0x00


	//----- nvinfo : EIATTR_KPARAM_INFO
	.align		4
.L_9:
        /*0018*/ 	.byte	0x04, 0x17
        /*001a*/ 	.short	(.L_11 - .L_10)
.L_10:
        /*001c*/ 	.word	0x00000000
        /*0020*/ 	.short	0x0001
        /*0022*/ 	.short	0x0008
        /*0024*/ 	.byte	0x00, 0xf5, 0x21, 0x00


	//----- nvinfo : EIATTR_KPARAM_INFO
	.align		4
.L_11:
        /*0028*/ 	.byte	0x04, 0x17
        /*002a*/ 	.short	(.L_13 - .L_12)
.L_12:
        /*002c*/ 	.word	0x00000000
        /*0030*/ 	.short	0x0000
        /*0032*/ 	.short	0x0000
        /*0034*/ 	.byte	0x00, 0xf5, 0x21, 0x00


	//----- nvinfo : EIATTR_SPARSE_MMA_MASK
	.align		4
.L_13:
        /*0038*/ 	.byte	0x03, 0x50
        /*003a*/ 	.short	0x0000


	//----- nvinfo : EIATTR_MAXREG_COUNT
	.align		4
        /*003c*/ 	.byte	0x03, 0x1b
        /*003e*/ 	.short	0x00ff


	//----- nvinfo : EIATTR_MERCURY_ISA_VERSION
	.align		4
        /*0040*/ 	.byte	0x03, 0x5f
        /*0042*/ 	.short	0x0101


	//----- nvinfo : EIATTR_VRC_CTA_INIT_COUNT
	.align		4
        /*0044*/ 	.byte	0x02, 0x4a
	.zero		1
	.zero		1


	//----- nvinfo : EIATTR_EXIT_INSTR_OFFSETS
	.align		4
        /*0048*/ 	.byte	0x04, 0x1c
        /*004a*/ 	.short	(.L_15 - .L_14)


	//   ....[0]....
.L_14:
        /*004c*/ 	.word	0x000000b0


	//   ....[1]....
        /*0050*/ 	.word	0x00000180


	//----- nvinfo : EIATTR_CBANK_PARAM_SIZE
	.align		4
.L_15:
        /*0054*/ 	.byte	0x03, 0x19
        /*0056*/ 	.short	0x0018


	//----- nvinfo : EIATTR_PARAM_CBANK
	.align		4
        /*0058*/ 	.byte	0x04, 0x0a
        /*005a*/ 	.short	(.L_17 - .L_16)
	.align		4
.L_16:
        /*005c*/ 	.word	index@(.nv.constant0._Z21MultipleFunctionInGPUPiS_S_)
        /*0060*/ 	.short	0x0380
        /*0062*/ 	.short	0x0018


	//----- nvinfo : EIATTR_SW_WAR
	.align		4
.L_17:
        /*0064*/ 	.byte	0x04, 0x36
        /*0066*/ 	.short	(.L_19 - .L_18)
.L_18:
        /*0068*/ 	.word	0x00000008
.L_19:


//--------------------- .nv.callgraph             --------------------------
	.section	.nv.callgraph,"",@"SHT_CUDA_CALLGRAPH"
	.align	4
	.sectionentsize	8
	.align		4
        /*0000*/ 	.word	0x00000000
	.align		4
        /*0004*/ 	.word	0xffffffff
	.align		4
        /*0008*/ 	.word	0x00000000
	.align		4
        /*000c*/ 	.word	0xfffffffe
	.align		4
        /*0010*/ 	.word	0x00000000
	.align		4
        /*0014*/ 	.word	0xfffffffd
	.align		4
        /*0018*/ 	.word	0x00000000
	.align		4
        /*001c*/ 	.word	0xfffffffc


//--------------------- .text._Z21MultipleFunctionInGPUPiS_S_ --------------------------
	.section	.text._Z21MultipleFunctionInGPUPiS_S_,"ax",@progbits
	.align	128
        .global         _Z21MultipleFunctionInGPUPiS_S_
        .type           _Z21MultipleFunctionInGPUPiS_S_,@function
        .size           _Z21MultipleFunctionInGPUPiS_S_,(.L_x_1 - _Z21MultipleFunctionInGPUPiS_S_)
        .other          _Z21MultipleFunctionInGPUPiS_S_,@"STO_CUDA_ENTRY STV_DEFAULT"
_Z21MultipleFunctionInGPUPiS_S_:
.text._Z21MultipleFunctionInGPUPiS_S_:
[----:B------:R-:W-:Y:S01]  /*0000*/  LDC R1, c[0x0][0x37c] ;  /* 0x0000df00ff017b82 */ /* 0x000fe20000000800 */
[----:B------:R-:W0:Y:S01]  /*0010*/  S2R R0, SR_CTAID.Y ;  /* 0x0000000000007919 */ /* 0x000e220000002600 */
[----:B------:R-:W1:Y:S01]  /*0020*/  LDCU UR4, c[0x0][0x360] ;  /* 0x00006c00ff0477ac */ /* 0x000e620008000800 */
[----:B------:R-:W0:Y:S01]  /*0030*/  S2R R3, SR_TID.Y ;  /* 0x0000000000037919 */ /* 0x000e220000002200 */
[----:B------:R-:W0:Y:S01]  /*0040*/  LDCU UR5, c[0x0][0x364] ;  /* 0x00006c80ff0577ac */ /* 0x000e220008000800 */
[----:B------:R-:W1:Y:S01]  /*0050*/  S2R R9, SR_CTAID.X ;  /* 0x0000000000097919 */ /* 0x000e620000002500 */
[----:B------:R-:W1:Y:S01]  /*0060*/  S2R R2, SR_TID.X ;  /* 0x0000000000027919 */ /* 0x000e620000002100 */
[----:B0-----:R-:W-:-:S05]  /*0070*/  IMAD R0, R0, UR5, R3 ;  /* 0x0000000500007c24 */ /* 0x001fca000f8e0203 */
[----:B------:R-:W-:Y:S01]  /*0080*/  ISETP.GT.U32.AND P0, PT, R0, 0x2, PT ;  /* 0x000000020000780c */ /* 0x000fe20003f04070 */
[----:B-1----:R-:W-:-:S05]  /*0090*/  IMAD R9, R9, UR4, R2 ;  /* 0x0000000409097c24 */ /* 0x002fca000f8e0202 */
[----:B------:R-:W-:-:S13]  /*00a0*/  ISETP.GT.OR P0, PT, R9, 0x2, P0 ;  /* 0x000000020900780c */ /* 0x000fda0000704670 */
[----:B------:R-:W-:Y:S05]  /*00b0*/  @P0 EXIT ;  /* 0x000000000000094d */ /* 0x000fea0003800000 */
[----:B------:R-:W0:Y:S01]  /*00c0*/  LDC.64 R4, c[0x0][0x380] ;  /* 0x0000e000ff047b82 */ /* 0x000e220000000a00 */
[----:B------:R-:W1:Y:S01]  /*00d0*/  LDCU.64 UR4, c[0x0][0x358] ;  /* 0x00006b00ff0477ac */ /* 0x000e620008000a00 */
[----:B------:R-:W-:-:S06]  /*00e0*/  IMAD R3, R9, 0x3, R0 ;  /* 0x0000000309037824 */ /* 0x000fcc00078e0200 */
[----:B------:R-:W2:Y:S01]  /*00f0*/  LDC.64 R6, c[0x0][0x388] ;  /* 0x0000e200ff067b82 */ /* 0x000ea20000000a00 */
[----:B0-----:R-:W-:-:S07]  /*0100*/  IMAD.WIDE R4, R3, 0x4, R4 ;  /* 0x0000000403047825 */ /* 0x001fce00078e0204 */
[----:B------:R-:W0:Y:S01]  /*0110*/  LDC.64 R2, c[0x0][0x390] ;  /* 0x0000e400ff027b82 */ /* 0x000e220000000a00 */
[----:B-1----:R-:W3:Y:S01]  /*0120*/  LDG.E R4, desc[UR4][R4.64] ;  /* 0x0000000404047981 */ /* 0x002ee2000c1e1900 */
[----:B--2---:R-:W-:-:S06]  /*0130*/  IMAD.WIDE.U32 R6, R0, 0x4, R6 ;  /* 0x0000000400067825 */ /* 0x004fcc00078e0006 */
[----:B------:R-:W3:Y:S01]  /*0140*/  LDG.E R7, desc[UR4][R6.64] ;  /* 0x0000000406077981 */ /* 0x000ee2000c1e1900 */
[----:B0-----:R-:W-:-:S04]  /*0150*/  IMAD.WIDE R2, R9, 0x4, R2 ;  /* 0x0000000409027825 */ /* 0x001fc800078e0202 */
[----:B---3--:R-:W-:-:S05]  /*0160*/  IMAD R9, R4, R7, RZ ;  /* 0x0000000704097224 */ /* 0x008fca00078e02ff */
[----:B------:R-:W-:Y:S01]  /*0170*/  REDG.E.ADD.STRONG.GPU desc[UR4][R2.64], R9 ;  /* 0x000000090200798e */ /* 0x000fe2000c12e104 */
[----:B------:R-:W-:Y:S05]  /*0180*/  EXIT ;  /* 0x000000000000794d */ /* 0x000fea0003800000 */
.L_x_0:
[----:B------:R-:W-:-:S00]  /*0190*/  BRA `(.L_x_0) ;  /* 0xfffffffc00fc7947 */ /* 0x000fc0000383ffff */
[----:B------:R-:W-:-:S00]  /*01a0*/  NOP ;  /* 0x0000000000007918 */ /* 0x000fc00000000000 */
        /* <DEDUP_REMOVED lines=13> */
.L_x_1:


//--------------------- .nv.shared.reserved.0     --------------------------
	.section	.nv.shared.reserved.0,"aw",@nobits
	.weak		__nv_reservedSMEM_offset_0_alias
	.size		__nv_reservedSMEM_offset_0_alias, 0, 64
	.other		__nv_reservedSMEM_offset_0_alias,@"STO_CUDA_RESERVED_SHARED STV_DEFAULT"
__nv_reservedSMEM_offset_0_alias:
	.zero		0
	.zero		64


//--------------------- .nv.constant0._Z21MultipleFunctionInGPUPiS_S_ --------------------------
	.section	.nv.constant0._Z21MultipleFunctionInGPUPiS_S_,"a",@progbits
	.sectionflags	@""
	.align	4
.nv.constant0._Z21MultipleFunctionInGPUPiS_S_:
	.zero		920


//--------------------- SYMBOLS --------------------------

	.type		.nv.reservedSmem.offset0,@object
	.size		.nv.reservedSmem.offset0,0x4
